//
// Generated by NVIDIA NVVM Compiler
//
// Compiler Build ID: CL-36424714
// Cuda compilation tools, release 13.0, V13.0.88
// Based on NVVM 20.0.0
//

.version 9.0
.target sm_100
.address_size 64

	// .globl	default_function_kernel_1

.visible .entry default_function_kernel_1(
	.param .u64 .ptr .align 1 default_function_kernel_1_param_0,
	.param .u64 .ptr .align 1 default_function_kernel_1_param_1,
	.param .u64 .ptr .align 1 default_function_kernel_1_param_2
)
.maxntid 32
{
	.reg .b32 	%r<5>;
	.reg .b32 	%f<4>;
	.reg .b64 	%rd<11>;

	ld.param.u64 	%rd1, [default_function_kernel_1_param_0];
	ld.param.u64 	%rd2, [default_function_kernel_1_param_1];
	ld.param.u64 	%rd3, [default_function_kernel_1_param_2];
	cvta.to.global.u64 	%rd4, %rd1;
	cvta.to.global.u64 	%rd5, %rd3;
	cvta.to.global.u64 	%rd6, %rd2;
	mov.u32 	%r1, %ctaid.x;
	shl.b32 	%r2, %r1, 5;
	mov.u32 	%r3, %tid.x;
	or.b32  	%r4, %r2, %r3;
	mul.wide.u32 	%rd7, %r4, 4;
	add.s64 	%rd8, %rd6, %rd7;
	ld.global.nc.f32 	%f1, [%rd8];
	add.s64 	%rd9, %rd5, %rd7;
	ld.global.nc.f32 	%f2, [%rd9];
	add.f32 	%f3, %f1, %f2;
	add.s64 	%rd10, %rd4, %rd7;
	st.global.f32 	[%rd10], %f3;
	ret;

}
	// .globl	default_function_kernel_2
.visible .entry default_function_kernel_2(
	.param .u64 .ptr .align 1 default_function_kernel_2_param_0,
	.param .u64 .ptr .align 1 default_function_kernel_2_param_1
)
.maxntid 24
{
	.reg .pred 	%p<7>;
	.reg .b32 	%r<10>;
	.reg .b32 	%f<39>;
	.reg .b64 	%rd<9>;

	ld.param.u64 	%rd1, [default_function_kernel_2_param_0];
	ld.param.u64 	%rd2, [default_function_kernel_2_param_1];
	cvta.to.global.u64 	%rd3, %rd2;
	mov.u32 	%r3, %ctaid.x;
	mov.u32 	%r4, %tid.x;
	mad.lo.s32 	%r1, %r3, 24, %r4;
	mul.wide.u32 	%rd4, %r1, 4;
	add.s64 	%rd5, %rd3, %rd4;
	ld.global.nc.f32 	%f1, [%rd5];
	abs.f32 	%f2, %f1;
	fma.rn.f32 	%f7, %f1, %f1, 0f3F800000;
	rsqrt.approx.ftz.f32 	%f8, %f7;
	fma.rn.f32 	%f9, %f7, %f8, 0f3F800000;
	rcp.approx.ftz.f32 	%f10, %f9;
	mul.f32 	%f11, %f2, %f10;
	fma.rn.f32 	%f12, %f2, %f11, %f2;
	setp.gt.f32 	%p1, %f2, 0f4B000000;
	selp.f32 	%f3, %f2, %f12, %p1;
	mov.f32 	%f13, 0f3F800000;
	add.rz.f32 	%f14, %f3, %f13;
	mov.b32 	%r5, %f14;
	add.s32 	%r6, %r5, -1061158912;
	and.b32  	%r7, %r6, -8388608;
	mov.b32 	%r2, %f3;
	sub.s32 	%r8, %r2, %r7;
	mov.b32 	%f15, %r8;
	sub.s32 	%r9, 1082130432, %r7;
	mov.b32 	%f16, %r9;
	fma.rn.f32 	%f17, %f16, 0f3E800000, 0fBF800000;
	add.f32 	%f18, %f17, %f15;
	cvt.rn.f32.s32 	%f19, %r7;
	mul.f32 	%f20, %f19, 0f34000000;
	fma.rn.f32 	%f21, %f18, 0fBD39BF78, 0f3DD80012;
	fma.rn.f32 	%f22, %f21, %f18, 0fBE0778E0;
	fma.rn.f32 	%f23, %f22, %f18, 0f3E146475;
	fma.rn.f32 	%f24, %f23, %f18, 0fBE2A68DD;
	fma.rn.f32 	%f25, %f24, %f18, 0f3E4CAF9E;
	fma.rn.f32 	%f26, %f25, %f18, 0fBE800042;
	fma.rn.f32 	%f27, %f26, %f18, 0f3EAAAAE6;
	fma.rn.f32 	%f28, %f27, %f18, 0fBF000000;
	mul.f32 	%f29, %f18, %f28;
	fma.rn.f32 	%f30, %f29, %f18, %f18;
	fma.rn.f32 	%f38, %f20, 0f3F317218, %f30;
	setp.lt.u32 	%p2, %r2, 2139095040;
	@%p2 bra 	$L__BB1_2;
	setp.gt.s32 	%p3, %r2, -1082130432;
	fma.rn.f32 	%f31, %f3, 0f7F800000, 0f7F800000;
	selp.f32 	%f32, %f31, %f38, %p3;
	setp.eq.f32 	%p4, %f3, 0f00000000;
	selp.f32 	%f38, 0f80000000, %f32, %p4;
$L__BB1_2:
	setp.gt.f32 	%p5, %f2, 0f4B000000;
	cvta.to.global.u64 	%rd6, %rd1;
	add.f32 	%f33, %f38, 0f3F317218;
	selp.f32 	%f34, %f33, %f38, %p5;
	setp.num.f32 	%p6, %f2, %f2;
	copysign.f32 	%f35, %f1, %f34;
	selp.f32 	%f36, %f35, %f34, %p6;
	sub.f32 	%f37, %f36, %f1;
	add.s64 	%rd8, %rd6, %rd4;
	st.global.f32 	[%rd8], %f37;
	ret;

}
	// .globl	default_function_kernel
.visible .entry default_function_kernel(
	.param .u64 .ptr .align 1 default_function_kernel_param_0,
	.param .u64 .ptr .align 1 default_function_kernel_param_1,
	.param .u64 .ptr .align 1 default_function_kernel_param_2
)
.maxntid 48
{
	.reg .b32 	%r<4>;
	.reg .b32 	%f<4>;
	.reg .b64 	%rd<11>;

	ld.param.u64 	%rd1, [default_function_kernel_param_0];
	ld.param.u64 	%rd2, [default_function_kernel_param_1];
	ld.param.u64 	%rd3, [default_function_kernel_param_2];
	cvta.to.global.u64 	%rd4, %rd1;
	cvta.to.global.u64 	%rd5, %rd3;
	cvta.to.global.u64 	%rd6, %rd2;
	mov.u32 	%r1, %ctaid.x;
	mov.u32 	%r2, %tid.x;
	mad.lo.s32 	%r3, %r1, 48, %r2;
	mul.wide.u32 	%rd7, %r3, 4;
	add.s64 	%rd8, %rd6, %rd7;
	ld.global.nc.f32 	%f1, [%rd8];
	add.s64 	%rd9, %rd5, %rd7;
	ld.global.nc.f32 	%f2, [%rd9];
	sub.f32 	%f3, %f1, %f2;
	add.s64 	%rd10, %rd4, %rd7;
	st.global.f32 	[%rd10], %f3;
	ret;

}


// ===== COMPILED SASS (sm_100) =====

	.target	sm_100

	.elftype	@"ET_EXEC"


//--------------------- .note.nv.tkinfo           --------------------------
	.section	.note.nv.tkinfo,"",@"SHT_NOTE"
	.sectionflags	@"SHF_NOTE_NV_TKINFO"
	.tkinfo
        /*0018*/ 	.word	0x00000002
        /*0030*/ 	.string	""
        /*0030*/ 	.string	"ptxas"
        /*0030*/ 	.string	"Cuda compilation tools, release 13.0, V13.0.88"
        /*0030*/ 	.string	"Build cuda_13.0.r13.0/compiler.36424714_0"
        /*0030*/ 	.string	"-arch sm_100 -m 64 "



//--------------------- .note.nv.cuinfo           --------------------------
	.section	.note.nv.cuinfo,"",@"SHT_NOTE"
	.sectionflags	@"SHF_NOTE_NV_CUINFO"
        /*0018*/ 	.short	0x0002
        /*001a*/ 	.short	0x0064
        /*001c*/ 	.short	0x0082
	.zero		2


//--------------------- .nv.info                  --------------------------
	.section	.nv.info,"",@"SHT_CUDA_INFO"
	.align	4


	//----- nvinfo : EIATTR_REGCOUNT
	.align		4
        /*0000*/ 	.byte	0x04, 0x2f
        /*0002*/ 	.short	(.L_1 - .L_0)
	.align		4
.L_0:
        /*0004*/ 	.word	index@(default_function_kernel_1)
        /*0008*/ 	.word	0x0000000c


	//----- nvinfo : EIATTR_FRAME_SIZE
	.align		4
.L_1:
        /*000c*/ 	.byte	0x04, 0x11
        /*000e*/ 	.short	(.L_3 - .L_2)
	.align		4
.L_2:
        /*0010*/ 	.word	index@(default_function_kernel_1)
        /*0014*/ 	.word	0x00000000


	//----- nvinfo : EIATTR_REGCOUNT
	.align		4
.L_3:
        /*0018*/ 	.byte	0x04, 0x2f
        /*001a*/ 	.short	(.L_5 - .L_4)
	.align		4
.L_4:
        /*001c*/ 	.word	index@(default_function_kernel_2)
        /*0020*/ 	.word	0x0000000c


	//----- nvinfo : EIATTR_FRAME_SIZE
	.align		4
.L_5:
        /*0024*/ 	.byte	0x04, 0x11
        /*0026*/ 	.short	(.L_7 - .L_6)
	.align		4
.L_6:
        /*0028*/ 	.word	index@(default_function_kernel_2)
        /*002c*/ 	.word	0x00000000


	//----- nvinfo : EIATTR_REGCOUNT
	.align		4
.L_7:
        /*0030*/ 	.byte	0x04, 0x2f
        /*0032*/ 	.short	(.L_9 - .L_8)
	.align		4
.L_8:
        /*0034*/ 	.word	index@(default_function_kernel)
        /*0038*/ 	.word	0x0000000c


	//----- nvinfo : EIATTR_FRAME_SIZE
	.align		4
.L_9:
        /*003c*/ 	.byte	0x04, 0x11
        /*003e*/ 	.short	(.L_11 - .L_10)
	.align		4
.L_10:
        /*0040*/ 	.word	index@(default_function_kernel)
        /*0044*/ 	.word	0x00000000


	//----- nvinfo : EIATTR_MIN_STACK_SIZE
	.align		4
.L_11:
        /*0048*/ 	.byte	0x04, 0x12
        /*004a*/ 	.short	(.L_13 - .L_12)
	.align		4
.L_12:
        /*004c*/ 	.word	index@(default_function_kernel)
        /*0050*/ 	.word	0x00000000


	//----- nvinfo : EIATTR_MIN_STACK_SIZE
	.align		4
.L_13:
        /*0054*/ 	.byte	0x04, 0x12
        /*0056*/ 	.short	(.L_15 - .L_14)
	.align		4
.L_14:
        /*0058*/ 	.word	index@(default_function_kernel_2)
        /*005c*/ 	.word	0x00000000


	//----- nvinfo : EIATTR_MIN_STACK_SIZE
	.align		4
.L_15:
        /*0060*/ 	.byte	0x04, 0x12
        /*0062*/ 	.short	(.L_17 - .L_16)
	.align		4
.L_16:
        /*0064*/ 	.word	index@(default_function_kernel_1)
        /*0068*/ 	.word	0x00000000
.L_17:


//--------------------- .nv.compat                --------------------------
	.section	.nv.compat,"",@"SHT_CUDA_COMPAT_INFO"
	.align	4
        /*0000*/ 	.byte	0x02, 0x09, 0x00, 0x00, 0x02, 0x02, 0x01, 0x00, 0x02, 0x05, 0x05, 0x00, 0x03, 0x07, 0x01, 0x01
        /*0010*/ 	.byte	0x02, 0x03, 0x00, 0x00, 0x02, 0x06, 0x01, 0x00, 0x04, 0x0b, 0x08, 0x00, 0x01, 0x00, 0x00, 0x00
        /*0020*/ 	.byte	0x00, 0x00, 0x00, 0x00


//--------------------- .nv.info.default_function_kernel --------------------------
	.section	.nv.info.default_function_kernel,"",@"SHT_CUDA_INFO"
	.sectionflags	@""
	.align	4


	//----- nvinfo : EIATTR_CUDA_API_VERSION
	.align		4
        /*0000*/ 	.byte	0x04, 0x37
        /*0002*/ 	.short	(.L_19 - .L_18)
.L_18:
        /*0004*/ 	.word	0x00000082


	//----- nvinfo : EIATTR_KPARAM_INFO
	.align		4
.L_19:
        /*0008*/ 	.byte	0x04, 0x17
        /*000a*/ 	.short	(.L_21 - .L_20)
.L_20:
        /*000c*/ 	.word	0x00000000
        /*0010*/ 	.short	0x0002
        /*0012*/ 	.short	0x0010
        /*0014*/ 	.byte	0x00, 0xf5, 0x21, 0x00


	//----- nvinfo : EIATTR_KPARAM_INFO
	.align		4
.L_21:
        /*0018*/ 	.byte	0x04, 0x17
        /*001a*/ 	.short	(.L_23 - .L_22)
.L_22:
        /*001c*/ 	.word	0x00000000
        /*0020*/ 	.short	0x0001
        /*0022*/ 	.short	0x0008
        /*0024*/ 	.byte	0x00, 0xf5, 0x21, 0x00


	//----- nvinfo : EIATTR_KPARAM_INFO
	.align		4
.L_23:
        /*0028*/ 	.byte	0x04, 0x17
        /*002a*/ 	.short	(.L_25 - .L_24)
.L_24:
        /*002c*/ 	.word	0x00000000
        /*0030*/ 	.short	0x0000
        /*0032*/ 	.short	0x0000
        /*0034*/ 	.byte	0x00, 0xf5, 0x21, 0x00


	//----- nvinfo : EIATTR_SPARSE_MMA_MASK
	.align		4
.L_25:
        /*0038*/ 	.byte	0x03, 0x50
        /*003a*/ 	.short	0x0000


	//----- nvinfo : EIATTR_MAXREG_COUNT
	.align		4
        /*003c*/ 	.byte	0x03, 0x1b
        /*003e*/ 	.short	0x00ff


	//----- nvinfo : EIATTR_MERCURY_ISA_VERSION
	.align		4
        /*0040*/ 	.byte	0x03, 0x5f
        /*0042*/ 	.short	0x0101


	//----- nvinfo : EIATTR_VRC_CTA_INIT_COUNT
	.align		4
        /*0044*/ 	.byte	0x02, 0x4a
	.zero		1
	.zero		1


	//----- nvinfo : EIATTR_EXIT_INSTR_OFFSETS
	.align		4
        /*0048*/ 	.byte	0x04, 0x1c
        /*004a*/ 	.short	(.L_27 - .L_26)


	//   ....[0]....
.L_26:
        /*004c*/ 	.word	0x000000f0


	//----- nvinfo : EIATTR_MAX_THREADS
	.align		4
.L_27:
        /*0050*/ 	.byte	0x04, 0x05
        /*0052*/ 	.short	(.L_29 - .L_28)
.L_28:
        /*0054*/ 	.word	0x00000030
        /*0058*/ 	.word	0x00000001
        /*005c*/ 	.word	0x00000001


	//----- nvinfo : EIATTR_CBANK_PARAM_SIZE
	.align		4
.L_29:
        /*0060*/ 	.byte	0x03, 0x19
        /*0062*/ 	.short	0x0018


	//----- nvinfo : EIATTR_PARAM_CBANK
	.align		4
        /*0064*/ 	.byte	0x04, 0x0a
        /*0066*/ 	.short	(.L_31 - .L_30)
	.align		4
.L_30:
        /*0068*/ 	.word	index@(.nv.constant0.default_function_kernel)
        /*006c*/ 	.short	0x0380
        /*006e*/ 	.short	0x0018


	//----- nvinfo : EIATTR_SW_WAR
	.align		4
.L_31:
        /*0070*/ 	.byte	0x04, 0x36
        /*0072*/ 	.short	(.L_33 - .L_32)
.L_32:
        /*0074*/ 	.word	0x00000008
.L_33:


//--------------------- .nv.info.default_function_kernel_2 --------------------------
	.section	.nv.info.default_function_kernel_2,"",@"SHT_CUDA_INFO"
	.sectionflags	@""
	.align	4


	//----- nvinfo : EIATTR_CUDA_API_VERSION
	.align		4
        /*0000*/ 	.byte	0x04, 0x37
        /*0002*/ 	.short	(.L_35 - .L_34)
.L_34:
        /*0004*/ 	.word	0x00000082


	//----- nvinfo : EIATTR_KPARAM_INFO
	.align		4
.L_35:
        /*0008*/ 	.byte	0x04, 0x17
        /*000a*/ 	.short	(.L_37 - .L_36)
.L_36:
        /*000c*/ 	.word	0x00000000
        /*0010*/ 	.short	0x0001
        /*0012*/ 	.short	0x0008
        /*0014*/ 	.byte	0x00, 0xf5, 0x21, 0x00


	//----- nvinfo : EIATTR_KPARAM_INFO
	.align		4
.L_37:
        /*0018*/ 	.byte	0x04, 0x17
        /*001a*/ 	.short	(.L_39 - .L_38)
.L_38:
        /*001c*/ 	.word	0x00000000
        /*0020*/ 	.short	0x0000
        /*0022*/ 	.short	0x0000
        /*0024*/ 	.byte	0x00, 0xf5, 0x21, 0x00


	//----- nvinfo : EIATTR_SPARSE_MMA_MASK
	.align		4
.L_39:
        /*0028*/ 	.byte	0x03, 0x50
        /*002a*/ 	.short	0x0000


	//----- nvinfo : EIATTR_MAXREG_COUNT
	.align		4
        /*002c*/ 	.byte	0x03, 0x1b
        /*002e*/ 	.short	0x00ff


	//----- nvinfo : EIATTR_MERCURY_ISA_VERSION
	.align		4
        /*0030*/ 	.byte	0x03, 0x5f
        /*0032*/ 	.short	0x0101


	//----- nvinfo : EIATTR_VRC_CTA_INIT_COUNT
	.align		4
        /*0034*/ 	.byte	0x02, 0x4a
	.zero		1
	.zero		1


	//----- nvinfo : EIATTR_EXIT_INSTR_OFFSETS
	.align		4
        /*0038*/ 	.byte	0x04, 0x1c
        /*003a*/ 	.short	(.L_41 - .L_40)


	//   ....[0]....
.L_40:
        /*003c*/ 	.word	0x00000340


	//----- nvinfo : EIATTR_MAX_THREADS
	.align		4
.L_41:
        /*0040*/ 	.byte	0x04, 0x05
        /*0042*/ 	.short	(.L_43 - .L_42)
.L_42:
        /*0044*/ 	.word	0x00000018
        /*0048*/ 	.word	0x00000001
        /*004c*/ 	.word	0x00000001


	//----- nvinfo : EIATTR_CBANK_PARAM_SIZE
	.align		4
.L_43:
        /*0050*/ 	.byte	0x03, 0x19
        /*0052*/ 	.short	0x0010


	//----- nvinfo : EIATTR_PARAM_CBANK
	.align		4
        /*0054*/ 	.byte	0x04, 0x0a
        /*0056*/ 	.short	(.L_45 - .L_44)
	.align		4
.L_44:
        /*0058*/ 	.word	index@(.nv.constant0.default_function_kernel_2)
        /*005c*/ 	.short	0x0380
        /*005e*/ 	.short	0x0010


	//----- nvinfo : EIATTR_SW_WAR
	.align		4
.L_45:
        /*0060*/ 	.byte	0x04, 0x36
        /*0062*/ 	.short	(.L_47 - .L_46)
.L_46:
        /*0064*/ 	.word	0x00000008
.L_47:


//--------------------- .nv.info.default_function_kernel_1 --------------------------
	.section	.nv.info.default_function_kernel_1,"",@"SHT_CUDA_INFO"
	.sectionflags	@""
	.align	4


	//----- nvinfo : EIATTR_CUDA_API_VERSION
	.align		4
        /*0000*/ 	.byte	0x04, 0x37
        /*0002*/ 	.short	(.L_49 - .L_48)
.L_48:
        /*0004*/ 	.word	0x00000082


	//----- nvinfo : EIATTR_KPARAM_INFO
	.align		4
.L_49:
        /*0008*/ 	.byte	0x04, 0x17
        /*000a*/ 	.short	(.L_51 - .L_50)
.L_50:
        /*000c*/ 	.word	0x00000000
        /*0010*/ 	.short	0x0002
        /*0012*/ 	.short	0x0010
        /*0014*/ 	.byte	0x00, 0xf5, 0x21, 0x00


	//----- nvinfo : EIATTR_KPARAM_INFO
	.align		4
.L_51:
        /*0018*/ 	.byte	0x04, 0x17
        /*001a*/ 	.short	(.L_53 - .L_52)
.L_52:
        /*001c*/ 	.word	0x00000000
        /*0020*/ 	.short	0x0001
        /*0022*/ 	.short	0x0008
        /*0024*/ 	.byte	0x00, 0xf5, 0x21, 0x00


	//----- nvinfo : EIATTR_KPARAM_INFO
	.align		4
.L_53:
        /*0028*/ 	.byte	0x04, 0x17
        /*002a*/ 	.short	(.L_55 - .L_54)
.L_54:
        /*002c*/ 	.word	0x00000000
        /*0030*/ 	.short	0x0000
        /*0032*/ 	.short	0x0000
        /*0034*/ 	.byte	0x00, 0xf5, 0x21, 0x00


	//----- nvinfo : EIATTR_SPARSE_MMA_MASK
	.align		4
.L_55:
        /*0038*/ 	.byte	0x03, 0x50
        /*003a*/ 	.short	0x0000


	//----- nvinfo : EIATTR_MAXREG_COUNT
	.align		4
        /*003c*/ 	.byte	0x03, 0x1b
        /*003e*/ 	.short	0x00ff


	//----- nvinfo : EIATTR_MERCURY_ISA_VERSION
	.align		4
        /*0040*/ 	.byte	0x03, 0x5f
        /*0042*/ 	.short	0x0101


	//----- nvinfo : EIATTR_VRC_CTA_INIT_COUNT
	.align		4
        /*0044*/ 	.byte	0x02, 0x4a
	.zero		1
	.zero		1


	//----- nvinfo : EIATTR_EXIT_INSTR_OFFSETS
	.align		4
        /*0048*/ 	.byte	0x04, 0x1c
        /*004a*/ 	.short	(.L_57 - .L_56)


	//   ....[0]....
.L_56:
        /*004c*/ 	.word	0x00000100


	//----- nvinfo : EIATTR_MAX_THREADS
	.align		4
.L_57:
        /*0050*/ 	.byte	0x04, 0x05
        /*0052*/ 	.short	(.L_59 - .L_58)
.L_58:
        /*0054*/ 	.word	0x00000020
        /*0058*/ 	.word	0x00000001
        /*005c*/ 	.word	0x00000001


	//----- nvinfo : EIATTR_CBANK_PARAM_SIZE
	.align		4
.L_59:
        /*0060*/ 	.byte	0x03, 0x19
        /*0062*/ 	.short	0x0018


	//----- nvinfo : EIATTR_PARAM_CBANK
	.align		4
        /*0064*/ 	.byte	0x04, 0x0a
        /*0066*/ 	.short	(.L_61 - .L_60)
	.align		4
.L_60:
        /*0068*/ 	.word	index@(.nv.constant0.default_function_kernel_1)
        /*006c*/ 	.short	0x0380
        /*006e*/ 	.short	0x0018


	//----- nvinfo : EIATTR_SW_WAR
	.align		4
.L_61:
        /*0070*/ 	.byte	0x04, 0x36
        /*0072*/ 	.short	(.L_63 - .L_62)
.L_62:
        /*0074*/ 	.word	0x00000008
.L_63:


//--------------------- .nv.callgraph             --------------------------
	.section	.nv.callgraph,"",@"SHT_CUDA_CALLGRAPH"
	.align	4
	.sectionentsize	8
	.align		4
        /*0000*/ 	.word	0x00000000
	.align		4
        /*0004*/ 	.word	0xffffffff
	.align		4
        /*0008*/ 	.word	0x00000000
	.align		4
        /*000c*/ 	.word	0xfffffffe
	.align		4
        /*0010*/ 	.word	0x00000000
	.align		4
        /*0014*/ 	.word	0xfffffffd
	.align		4
        /*0018*/ 	.word	0x00000000
	.align		4
        /*001c*/ 	.word	0xfffffffc


//--------------------- .text.default_function_kernel --------------------------
	.section	.text.default_function_kernel,"ax",@progbits
	.align	128
        .global         default_function_kernel
        .type           default_function_kernel,@function
        .size           default_function_kernel,(.L_x_3 - default_function_kernel)
        .other          default_function_kernel,@"STO_CUDA_ENTRY STV_DEFAULT"
default_function_kernel:
.text.default_function_kernel:
[----:B------:R-:W-:Y:S01]  /*0000*/  LDC R1, c[0x0][0x37c] ;  /* 0x0000df00ff017b82 */ /* 0x000fe20000000800 */
[----:B------:R-:W0:Y:S07]  /*0010*/  S2R R9, SR_CTAID.X ;  /* 0x0000000000097919 */ /* 0x000e2e0000002500 */
[----:B------:R-:W1:Y:S01]  /*0020*/  LDC.64 R2, c[0x0][0x388] ;  /* 0x0000e200ff027b82 */ /* 0x000e620000000a00 */
[----:B------:R-:W2:Y:S01]  /*0030*/  LDCU.64 UR4, c[0x0][0x358] ;  /* 0x00006b00ff0477ac */ /* 0x000ea20008000a00 */
[----:B------:R-:W0:Y:S06]  /*0040*/  S2R R0, SR_TID.X ;  /* 0x0000000000007919 */ /* 0x000e2c0000002100 */
[----:B------:R-:W3:Y:S08]  /*0050*/  LDC.64 R4, c[0x0][0x390] ;  /* 0x0000e400ff047b82 */ /* 0x000ef00000000a00 */
[----:B------:R-:W4:Y:S01]  /*0060*/  LDC.64 R6, c[0x0][0x380] ;  /* 0x0000e000ff067b82 */ /* 0x000f220000000a00 */
[----:B0-----:R-:W-:-:S04]  /*0070*/  IMAD R9, R9, 0x30, R0 ;  /* 0x0000003009097824 */ /* 0x001fc800078e0200 */
[----:B-1----:R-:W-:-:S04]  /*0080*/  IMAD.WIDE.U32 R2, R9, 0x4, R2 ;  /* 0x0000000409027825 */ /* 0x002fc800078e0002 */
[C---:B---3--:R-:W-:Y:S02]  /*0090*/  IMAD.WIDE.U32 R4, R9.reuse, 0x4, R4 ;  /* 0x0000000409047825 */ /* 0x048fe400078e0004 */
[----:B--2---:R-:W2:Y:S04]  /*00a0*/  LDG.E.CONSTANT R2, desc[UR4][R2.64] ;  /* 0x0000000402027981 */ /* 0x004ea8000c1e9900 */
[----:B------:R-:W2:Y:S01]  /*00b0*/  LDG.E.CONSTANT R5, desc[UR4][R4.64] ;  /* 0x0000000404057981 */ /* 0x000ea2000c1e9900 */
[----:B----4-:R-:W-:-:S04]  /*00c0*/  IMAD.WIDE.U32 R6, R9, 0x4, R6 ;  /* 0x0000000409067825 */ /* 0x010fc800078e0006 */
[----:B--2---:R-:W-:-:S05]  /*00d0*/  FADD R9, R2, -R5 ;  /* 0x8000000502097221 */ /* 0x004fca0000000000 */
[----:B------:R-:W-:Y:S01]  /*00e0*/  STG.E desc[UR4][R6.64], R9 ;  /* 0x0000000906007986 */ /* 0x000fe2000c101904 */
[----:B------:R-:W-:Y:S05]  /*00f0*/  EXIT ;  /* 0x000000000000794d */ /* 0x000fea0003800000 */
.L_x_0:
[----:B------:R-:W-:-:S00]  /*0100*/  BRA `(.L_x_0) ;  /* 0xfffffffc00fc7947 */ /* 0x000fc0000383ffff */
[----:B------:R-:W-:-:S00]  /*0110*/  NOP ;  /* 0x0000000000007918 */ /* 0x000fc00000000000 */
        /* <DEDUP_REMOVED lines=14> */
.L_x_3:


//--------------------- .text.default_function_kernel_2 --------------------------
	.section	.text.default_function_kernel_2,"ax",@progbits
	.align	128
        .global         default_function_kernel_2
        .type           default_function_kernel_2,@function
        .size           default_function_kernel_2,(.L_x_4 - default_function_kernel_2)
        .other          default_function_kernel_2,@"STO_CUDA_ENTRY STV_DEFAULT"
default_function_kernel_2:
.text.default_function_kernel_2:
[----:B------:R-:W-:Y:S01]  /*0000*/  LDC R1, c[0x0][0x37c] ;  /* 0x0000df00ff017b82 */ /* 0x000fe20000000800 */
[----:B------:R-:W0:Y:S07]  /*0010*/  S2R R5, SR_CTAID.X ;  /* 0x0000000000057919 */ /* 0x000e2e0000002500 */
[----:B------:R-:W1:Y:S01]  /*0020*/  LDC.64 R2, c[0x0][0x388] ;  /* 0x0000e200ff027b82 */ /* 0x000e620000000a00 */
[----:B------:R-:W2:Y:S01]  /*0030*/  LDCU.64 UR4, c[0x0][0x358] ;  /* 0x00006b00ff0477ac */ /* 0x000ea20008000a00 */
[----:B------:R-:W0:Y:S02]  /*0040*/  S2R R0, SR_TID.X ;  /* 0x0000000000007919 */ /* 0x000e240000002100 */
[----:B0-----:R-:W-:-:S04]  /*0050*/  IMAD R5, R5, 0x18, R0 ;  /* 0x0000001805057824 */ /* 0x001fc800078e0200 */
[----:B-1----:R-:W-:-:S05]  /*0060*/  IMAD.WIDE.U32 R2, R5, 0x4, R2 ;  /* 0x0000000405027825 */ /* 0x002fca00078e0002 */
[----:B--2---:R-:W2:Y:S01]  /*0070*/  LDG.E.CONSTANT R0, desc[UR4][R2.64] ;  /* 0x0000000402007981 */ /* 0x004ea2000c1e9900 */
[----:B------:R-:W-:Y:S02]  /*0080*/  HFMA2 R8, -RZ, RZ, 1.625, 0 ;  /* 0x3e800000ff087431 */ /* 0x000fe400000001ff */
[C---:B--2---:R-:W-:Y:S01]  /*0090*/  FFMA R4, R0.reuse, R0, 1 ;  /* 0x3f80000000047423 */ /* 0x044fe20000000000 */
[----:B------:R-:W-:-:S03]  /*00a0*/  FSETP.GT.AND P0, PT, |R0|, 8388608, PT ;  /* 0x4b0000000000780b */ /* 0x000fc60003f04200 */
[----:B------:R-:W0:Y:S02]  /*00b0*/  MUFU.RSQ R7, R4 ;  /* 0x0000000400077308 */ /* 0x000e240000001400 */
[----:B0-----:R-:W-:-:S06]  /*00c0*/  FFMA R7, R4, R7, 1 ;  /* 0x3f80000004077423 */ /* 0x001fcc0000000007 */
[----:B------:R-:W0:Y:S02]  /*00d0*/  MUFU.RCP R7, R7 ;  /* 0x0000000700077308 */ /* 0x000e240000001000 */
[----:B0-----:R-:W-:Y:S01]  /*00e0*/  FMUL R9, |R0|, R7 ;  /* 0x0000000700097220 */ /* 0x001fe20000400200 */
[----:B------:R-:W-:-:S03]  /*00f0*/  MOV R7, 0x3d39bf78 ;  /* 0x3d39bf7800077802 */ /* 0x000fc60000000f00 */
[----:B------:R-:W-:-:S05]  /*0100*/  FFMA R9, |R0|, R9, |R0| ;  /* 0x0000000900097223 */ /* 0x000fca0000000600 */
[----:B------:R-:W-:-:S04]  /*0110*/  FSEL R9, |R0|, R9, P0 ;  /* 0x0000000900097208 */ /* 0x000fc80000000200 */
[C---:B------:R-:W-:Y:S01]  /*0120*/  ISETP.GE.U32.AND P1, PT, R9.reuse, 0x7f800000, PT ;  /* 0x7f8000000900780c */ /* 0x040fe20003f26070 */
[----:B------:R-:W-:-:S03]  /*0130*/  FADD.RZ R6, R9, 1 ;  /* 0x3f80000009067421 */ /* 0x000fc6000000c000 */
[----:B------:R-:W-:Y:S02]  /*0140*/  ISETP.GT.AND P2, PT, R9, -0x40800000, P1 ;  /* 0xbf8000000900780c */ /* 0x000fe40000f44270 */
[----:B------:R-:W-:-:S04]  /*0150*/  IADD3 R6, PT, PT, R6, -0x3f400000, RZ ;  /* 0xc0c0000006067810 */ /* 0x000fc80007ffe0ff */
[----:B------:R-:W-:-:S04]  /*0160*/  LOP3.LUT R6, R6, 0xff800000, RZ, 0xc0, !PT ;  /* 0xff80000006067812 */ /* 0x000fc800078ec0ff */
[----:B------:R-:W-:Y:S02]  /*0170*/  IADD3 R3, PT, PT, -R6, 0x40800000, RZ ;  /* 0x4080000006037810 */ /* 0x000fe40007ffe1ff */
[-C--:B------:R-:W-:Y:S02]  /*0180*/  IADD3 R2, PT, PT, R9, -R6.reuse, RZ ;  /* 0x8000000609027210 */ /* 0x080fe40007ffe0ff */
[----:B------:R-:W-:Y:S01]  /*0190*/  I2FP.F32.S32 R6, R6 ;  /* 0x0000000600067245 */ /* 0x000fe20000201400 */
[----:B------:R-:W-:-:S04]  /*01a0*/  FFMA R3, R3, R8, -1 ;  /* 0xbf80000003037423 */ /* 0x000fc80000000008 */
[----:B------:R-:W-:Y:S01]  /*01b0*/  FADD R2, R2, R3 ;  /* 0x0000000302027221 */ /* 0x000fe20000000000 */
[----:B------:R-:W-:-:S03]  /*01c0*/  FMUL R6, R6, 1.1920928955078125e-07 ;  /* 0x3400000006067820 */ /* 0x000fc60000400000 */
[----:B------:R-:W-:-:S04]  /*01d0*/  FFMA R3, R2, -R7, 0.10546888411045074463 ;  /* 0x3dd8001202037423 */ /* 0x000fc80000000807 */
[----:B------:R-:W-:-:S04]  /*01e0*/  FFMA R3, R2, R3, -0.13229703903198242188 ;  /* 0xbe0778e002037423 */ /* 0x000fc80000000003 */
[----:B------:R-:W-:-:S04]  /*01f0*/  FFMA R3, R2, R3, 0.14491446316242218018 ;  /* 0x3e14647502037423 */ /* 0x000fc80000000003 */
[----:B------:R-:W-:-:S04]  /*0200*/  FFMA R3, R2, R3, -0.16641564667224884033 ;  /* 0xbe2a68dd02037423 */ /* 0x000fc80000000003 */
[----:B------:R-:W-:-:S04]  /*0210*/  FFMA R3, R2, R3, 0.19988867640495300293 ;  /* 0x3e4caf9e02037423 */ /* 0x000fc80000000003 */
[----:B------:R-:W-:-:S04]  /*0220*/  FFMA R3, R2, R3, -0.25000196695327758789 ;  /* 0xbe80004202037423 */ /* 0x000fc80000000003 */
[----:B------:R-:W-:-:S04]  /*0230*/  FFMA R3, R2, R3, 0.33333510160446166992 ;  /* 0x3eaaaae602037423 */ /* 0x000fc80000000003 */
[----:B------:R-:W-:-:S04]  /*0240*/  FFMA R3, R2, R3, -0.5 ;  /* 0xbf00000002037423 */ /* 0x000fc80000000003 */
[----:B------:R-:W-:-:S04]  /*0250*/  FMUL R3, R2, R3 ;  /* 0x0000000302037220 */ /* 0x000fc80000400000 */
[----:B------:R-:W-:Y:S01]  /*0260*/  FFMA R3, R2, R3, R2 ;  /* 0x0000000302037223 */ /* 0x000fe20000000002 */
[----:B------:R-:W-:-:S03]  /*0270*/  @P1 MOV R2, 0x7f800000 ;  /* 0x7f80000000021802 */ /* 0x000fc60000000f00 */
[----:B------:R-:W-:Y:S02]  /*0280*/  FFMA R6, R6, 0.69314718246459960938, R3 ;  /* 0x3f31721806067823 */ /* 0x000fe40000000003 */
[C---:B------:R-:W-:Y:S01]  /*0290*/  @P2 FFMA R6, R9.reuse, R2, +INF ;  /* 0x7f80000009062423 */ /* 0x040fe20000000002 */
[----:B------:R-:W-:Y:S01]  /*02a0*/  @P1 FSETP.NEU.AND P2, PT, R9, RZ, PT ;  /* 0x000000ff0900120b */ /* 0x000fe20003f4d000 */
[----:B------:R-:W0:Y:S03]  /*02b0*/  LDC.64 R2, c[0x0][0x380] ;  /* 0x0000e000ff027b82 */ /* 0x000e260000000a00 */
[----:B------:R-:W-:-:S05]  /*02c0*/  @P1 FSEL R6, R6, -RZ, P2 ;  /* 0x800000ff06061208 */ /* 0x000fca0001000000 */
[----:B------:R-:W-:Y:S01]  /*02d0*/  @P0 FADD R6, R6, 0.69314718246459960938 ;  /* 0x3f31721806060421 */ /* 0x000fe20000000000 */
[----:B------:R-:W-:-:S04]  /*02e0*/  FSETP.NAN.AND P0, PT, |R0|, |R0|, PT ;  /* 0x400000000000720b */ /* 0x000fc80003f08200 */
[----:B------:R-:W-:-:S04]  /*02f0*/  LOP3.LUT R4, R6, 0x80000000, R0, 0xb8, !PT ;  /* 0x8000000006047812 */ /* 0x000fc800078eb800 */
[----:B------:R-:W-:-:S05]  /*0300*/  FSEL R7, R4, R6, !P0 ;  /* 0x0000000604077208 */ /* 0x000fca0004000000 */
[----:B------:R-:W-:Y:S01]  /*0310*/  FADD R7, -R0, R7 ;  /* 0x0000000700077221 */ /* 0x000fe20000000100 */
[----:B0-----:R-:W-:-:S05]  /*0320*/  IMAD.WIDE.U32 R2, R5, 0x4, R2 ;  /* 0x0000000405027825 */ /* 0x001fca00078e0002 */
[----:B------:R-:W-:Y:S01]  /*0330*/  STG.E desc[UR4][R2.64], R7 ;  /* 0x0000000702007986 */ /* 0x000fe2000c101904 */
[----:B------:R-:W-:Y:S05]  /*0340*/  EXIT ;  /* 0x000000000000794d */ /* 0x000fea0003800000 */
.L_x_1:
        /* <DEDUP_REMOVED lines=11> */
.L_x_4:


//--------------------- .text.default_function_kernel_1 --------------------------
	.section	.text.default_function_kernel_1,"ax",@progbits
	.align	128
        .global         default_function_kernel_1
        .type           default_function_kernel_1,@function
        .size           default_function_kernel_1,(.L_x_5 - default_function_kernel_1)
        .other          default_function_kernel_1,@"STO_CUDA_ENTRY STV_DEFAULT"
default_function_kernel_1:
.text.default_function_kernel_1:
[----:B------:R-:W-:Y:S01]  /*0000*/  LDC R1, c[0x0][0x37c] ;  /* 0x0000df00ff017b82 */ /* 0x000fe20000000800 */
[----:B------:R-:W0:Y:S07]  /*0010*/  S2R R9, SR_TID.X ;  /* 0x0000000000097919 */ /* 0x000e2e0000002100 */
[----:B------:R-:W1:Y:S01]  /*0020*/  S2UR UR4, SR_CTAID.X ;  /* 0x00000000000479c3 */ /* 0x000e620000002500 */
[----:B------:R-:W2:Y:S07]  /*0030*/  LDCU.64 UR6, c[0x0][0x358] ;  /* 0x00006b00ff0677ac */ /* 0x000eae0008000a00 */
[----:B------:R-:W3:Y:S08]  /*0040*/  LDC.64 R2, c[0x0][0x388] ;  /* 0x0000e200ff027b82 */ /* 0x000ef00000000a00 */
[----:B------:R-:W4:Y:S01]  /*0050*/  LDC.64 R4, c[0x0][0x390] ;  /* 0x0000e400ff047b82 */ /* 0x000f220000000a00 */
[----:B-1----:R-:W-:-:S07]  /*0060*/  USHF.L.U32 UR4, UR4, 0x5, URZ ;  /* 0x0000000504047899 */ /* 0x002fce00080006ff */
[----:B------:R-:W1:Y:S01]  /*0070*/  LDC.64 R6, c[0x0][0x380] ;  /* 0x0000e000ff067b82 */ /* 0x000e620000000a00 */
[----:B0-----:R-:W-:-:S05]  /*0080*/  LOP3.LUT R9, R9, UR4, RZ, 0xfc, !PT ;  /* 0x0000000409097c12 */ /* 0x001fca000f8efcff */
[----:B---3--:R-:W-:-:S04]  /*0090*/  IMAD.WIDE.U32 R2, R9, 0x4, R2 ;  /* 0x0000000409027825 */ /* 0x008fc800078e0002 */
[C---:B----4-:R-:W-:Y:S02]  /*00a0*/  IMAD.WIDE.U32 R4, R9.reuse, 0x4, R4 ;  /* 0x0000000409047825 */ /* 0x050fe400078e0004 */
[----:B--2---:R-:W2:Y:S04]  /*00b0*/  LDG.E.CONSTANT R2, desc[UR6][R2.64] ;  /* 0x0000000602027981 */ /* 0x004ea8000c1e9900 */
[----:B------:R-:W2:Y:S01]  /*00c0*/  LDG.E.CONSTANT R5, desc[UR6][R4.64] ;  /* 0x0000000604057981 */ /* 0x000ea2000c1e9900 */
[----:B-1----:R-:W-:-:S04]  /*00d0*/  IMAD.WIDE.U32 R6, R9, 0x4, R6 ;  /* 0x0000000409067825 */ /* 0x002fc800078e0006 */
[----:B--2---:R-:W-:-:S05]  /*00e0*/  FADD R9, R2, R5 ;  /* 0x0000000502097221 */ /* 0x004fca0000000000 */
[----:B------:R-:W-:Y:S01]  /*00f0*/  STG.E desc[UR6][R6.64], R9 ;  /* 0x0000000906007986 */ /* 0x000fe2000c101906 */
[----:B------:R-:W-:Y:S05]  /*0100*/  EXIT ;  /* 0x000000000000794d */ /* 0x000fea0003800000 */
.L_x_2:
        /* <DEDUP_REMOVED lines=15> */
.L_x_5:


//--------------------- .nv.shared.reserved.0     --------------------------
	.section	.nv.shared.reserved.0,"aw",@nobits
	.weak		__nv_reservedSMEM_offset_0_alias
	.size		__nv_reservedSMEM_offset_0_alias, 0, 64
	.other		__nv_reservedSMEM_offset_0_alias,@"STO_CUDA_RESERVED_SHARED STV_DEFAULT"
__nv_reservedSMEM_offset_0_alias:
	.zero		0
	.zero		64


//--------------------- .nv.constant0.default_function_kernel --------------------------
	.section	.nv.constant0.default_function_kernel,"a",@progbits
	.sectionflags	@""
	.align	4
.nv.constant0.default_function_kernel:
	.zero		920


//--------------------- .nv.constant0.default_function_kernel_2 --------------------------
	.section	.nv.constant0.default_function_kernel_2,"a",@progbits
	.sectionflags	@""
	.align	4
.nv.constant0.default_function_kernel_2:
	.zero		912


//--------------------- .nv.constant0.default_function_kernel_1 --------------------------
	.section	.nv.constant0.default_function_kernel_1,"a",@progbits
	.sectionflags	@""
	.align	4
.nv.constant0.default_function_kernel_1:
	.zero		920


//--------------------- SYMBOLS --------------------------

	.type		.nv.reservedSmem.offset0,@object
	.size		.nv.reservedSmem.offset0,0x4
